	.headerflags	@"EF_CUDA_TEXMODE_UNIFIED EF_CUDA_64BIT_ADDRESS EF_CUDA_ACCELERATORS EF_CUDA_SM90 EF_CUDA_VIRTUAL_SM(EF_CUDA_SM90)"
	.elftype	@"ET_EXEC"


//--------------------- .nv.info                  --------------------------
	.section	.nv.info,"",@"SHT_CUDA_INFO"
	.align	4


	//----- nvinfo : EIATTR_REGCOUNT
	.align		4
        /*0000*/ 	.byte	0x04, 0x2f
        /*0002*/ 	.short	(.L_1 - .L_0)
	.align		4
.L_0:
        /*0004*/ 	.word	index@(triton_poi_fused_convolution_relu_threshold_backward_13)
        /*0008*/ 	.word	0x0000000c


	//----- nvinfo : EIATTR_MIN_STACK_SIZE
	.align		4
.L_1:
        /*000c*/ 	.byte	0x04, 0x12
        /*000e*/ 	.short	(.L_3 - .L_2)
	.align		4
.L_2:
        /*0010*/ 	.word	index@(triton_poi_fused_convolution_relu_threshold_backward_13)
        /*0014*/ 	.word	0x00000000


	//----- nvinfo : EIATTR_FRAME_SIZE
	.align		4
.L_3:
        /*0018*/ 	.byte	0x04, 0x11
        /*001a*/ 	.short	(.L_5 - .L_4)
	.align		4
.L_4:
        /*001c*/ 	.word	index@(triton_poi_fused_convolution_relu_threshold_backward_13)
        /*0020*/ 	.word	0x00000000


	//----- nvinfo : EIATTR_MIN_STACK_SIZE
	.align		4
.L_5:
        /*0024*/ 	.byte	0x04, 0x12
        /*0026*/ 	.short	(.L_7 - .L_6)
	.align		4
.L_6:
        /*0028*/ 	.word	index@(triton_poi_fused_convolution_relu_threshold_backward_13)
        /*002c*/ 	.word	0x00000000
.L_7:


//--------------------- .nv.info.triton_poi_fused_convolution_relu_threshold_backward_13 --------------------------
	.section	.nv.info.triton_poi_fused_convolution_relu_threshold_backward_13,"",@"SHT_CUDA_INFO"
	.sectionflags	@""
	.align	4


	//----- nvinfo : EIATTR_CUDA_API_VERSION
	.align		4
        /*0000*/ 	.byte	0x04, 0x37
        /*0002*/ 	.short	(.L_9 - .L_8)
.L_8:
        /*0004*/ 	.word	0x0000007c


	//----- nvinfo : EIATTR_KPARAM_INFO
	.align		4
.L_9:
        /*0008*/ 	.byte	0x04, 0x17
        /*000a*/ 	.short	(.L_11 - .L_10)
.L_10:
        /*000c*/ 	.word	0x00000000
        /*0010*/ 	.short	0x0003
        /*0012*/ 	.short	0x0018
        /*0014*/ 	.byte	0x00, 0xf0, 0x11, 0x00


	//----- nvinfo : EIATTR_KPARAM_INFO
	.align		4
.L_11:
        /*0018*/ 	.byte	0x04, 0x17
        /*001a*/ 	.short	(.L_13 - .L_12)
.L_12:
        /*001c*/ 	.word	0x00000000
        /*0020*/ 	.short	0x0002
        /*0022*/ 	.short	0x0010
        /*0024*/ 	.byte	0x00, 0xf4, 0x21, 0x00


	//----- nvinfo : EIATTR_KPARAM_INFO
	.align		4
.L_13:
        /*0028*/ 	.byte	0x04, 0x17
        /*002a*/ 	.short	(.L_15 - .L_14)
.L_14:
        /*002c*/ 	.word	0x00000000
        /*0030*/ 	.short	0x0001
        /*0032*/ 	.short	0x0008
        /*0034*/ 	.byte	0x00, 0xf4, 0x21, 0x00


	//----- nvinfo : EIATTR_KPARAM_INFO
	.align		4
.L_15:
        /*0038*/ 	.byte	0x04, 0x17
        /*003a*/ 	.short	(.L_17 - .L_16)
.L_16:
        /*003c*/ 	.word	0x00000000
        /*0040*/ 	.short	0x0000
        /*0042*/ 	.short	0x0000
        /*0044*/ 	.byte	0x00, 0xf4, 0x21, 0x00


	//----- nvinfo : EIATTR_SPARSE_MMA_MASK
	.align		4
.L_17:
        /*0048*/ 	.byte	0x03, 0x50
        /*004a*/ 	.short	0x0000


	//----- nvinfo : EIATTR_MAXREG_COUNT
	.align		4
        /*004c*/ 	.byte	0x03, 0x1b
        /*004e*/ 	.short	0x00ff


	//----- nvinfo : EIATTR_EXIT_INSTR_OFFSETS
	.align		4
        /*0050*/ 	.byte	0x04, 0x1c
        /*0052*/ 	.short	(.L_19 - .L_18)


	//   ....[0]....
.L_18:
        /*0054*/ 	.word	0x00000240


	//----- nvinfo : EIATTR_REQNTID
	.align		4
.L_19:
        /*0058*/ 	.byte	0x04, 0x10
        /*005a*/ 	.short	(.L_21 - .L_20)
.L_20:
        /*005c*/ 	.word	0x00000080
        /*0060*/ 	.word	0x00000001
        /*0064*/ 	.word	0x00000001


	//----- nvinfo : EIATTR_CBANK_PARAM_SIZE
	.align		4
.L_21:
        /*0068*/ 	.byte	0x03, 0x19
        /*006a*/ 	.short	0x001c


	//----- nvinfo : EIATTR_PARAM_CBANK
	.align		4
        /*006c*/ 	.byte	0x04, 0x0a
        /*006e*/ 	.short	(.L_23 - .L_22)
	.align		4
.L_22:
        /*0070*/ 	.word	index@(.nv.constant0.triton_poi_fused_convolution_relu_threshold_backward_13)
        /*0074*/ 	.short	0x0210
        /*0076*/ 	.short	0x001c


	//----- nvinfo : EIATTR_SW_WAR
	.align		4
.L_23:
        /*0078*/ 	.byte	0x04, 0x36
        /*007a*/ 	.short	(.L_25 - .L_24)
.L_24:
        /*007c*/ 	.word	0x00000008
.L_25:


//--------------------- .nv.callgraph             --------------------------
	.section	.nv.callgraph,"",@"SHT_CUDA_CALLGRAPH"
	.align	4
	.sectionentsize	8
	.align		4
        /*0000*/ 	.word	0x00000000
	.align		4
        /*0004*/ 	.word	0xffffffff
	.align		4
        /*0008*/ 	.word	0x00000000
	.align		4
        /*000c*/ 	.word	0xfffffffe
	.align		4
        /*0010*/ 	.word	0x00000000
	.align		4
        /*0014*/ 	.word	0xfffffffd
	.align		4
        /*0018*/ 	.word	0x00000000
	.align		4
        /*001c*/ 	.word	0xfffffffc


//--------------------- .text.triton_poi_fused_convolution_relu_threshold_backward_13 --------------------------
	.section	.text.triton_poi_fused_convolution_relu_threshold_backward_13,"ax",@progbits
	.align	128
        .global         triton_poi_fused_convolution_relu_threshold_backward_13
        .type           triton_poi_fused_convolution_relu_threshold_backward_13,@function
        .size           triton_poi_fused_convolution_relu_threshold_backward_13,(.L_x_1 - triton_poi_fused_convolution_relu_threshold_backward_13)
        .other          triton_poi_fused_convolution_relu_threshold_backward_13,@"STO_CUDA_ENTRY STV_DEFAULT"
triton_poi_fused_convolution_relu_threshold_backward_13:
.text.triton_poi_fused_convolution_relu_threshold_backward_13:
[----:B------:R-:W-:Y:S01]  /*0000*/  LDC R1, c[0x0][0x28] ;  /* 0x00000a00ff017b82 */ /* 0x000fe20000000800 */
[----:B------:R-:W1:Y:S07]  /*0010*/  S2R R0, SR_TID.X ;  /* 0x0000000000007919 */ /* 0x000e6e0000002100 */
[----:B------:R-:W2:Y:S01]  /*0020*/  LDC.64 R2, c[0x0][0x210] ;  /* 0x00008400ff027b82 */ /* 0x000ea20000000a00 */
[----:B------:R-:W-:Y:S01]  /*0030*/  ULDC.64 UR4, c[0x0][0x208] ;  /* 0x0000820000047ab9 */ /* 0x000fe20000000a00 */
[----:B------:R-:W-:Y:S01]  /*0040*/  ULDC.64 UR6, c[0x0][0x220] ;  /* 0x0000880000067ab9 */ /* 0x000fe20000000a00 */
[----:B------:R-:W3:Y:S05]  /*0050*/  S2R R7, SR_CTAID.X ;  /* 0x0000000000077919 */ /* 0x000eea0000002500 */
[----:B------:R-:W4:Y:S01]  /*0060*/  LDC.64 R4, c[0x0][0x218] ;  /* 0x00008600ff047b82 */ /* 0x000f220000000a00 */
[----:B-1----:R-:W-:Y:S01]  /*0070*/  IMAD.SHL.U32 R0, R0, 0x2, RZ ;  /* 0x0000000200007824 */ /* 0x002fe200078e00ff */
[----:B---3--:R-:W-:-:S04]  /*0080*/  SHF.R.S32.HI R6, RZ, 0x17, R7 ;  /* 0x00000017ff067819 */ /* 0x008fc80000011407 */
[----:B------:R-:W-:Y:S02]  /*0090*/  LOP3.LUT R0, R0, 0xfe, RZ, 0xc0, !PT ;  /* 0x000000fe00007812 */ /* 0x000fe400078ec0ff */
[----:B------:R-:W-:-:S03]  /*00a0*/  SGXT R6, R6, 0x1 ;  /* 0x000000010606781a */ /* 0x000fc60000000200 */
[----:B------:R-:W-:-:S04]  /*00b0*/  IMAD R7, R7, 0x100, R0 ;  /* 0x0000010007077824 */ /* 0x000fc800078e0200 */
[----:B--2---:R-:W-:Y:S01]  /*00c0*/  IMAD.WIDE R2, R7, 0x4, R2 ;  /* 0x0000000407027825 */ /* 0x004fe200078e0202 */
[----:B------:R-:W-:-:S04]  /*00d0*/  LEA.HI R6, R6, R7, RZ, 0x2 ;  /* 0x0000000706067211 */ /* 0x000fc800078f10ff */
[--C-:B------:R-:W-:Y:S01]  /*00e0*/  SHF.R.S32.HI R0, RZ, 0x2, R6.reuse ;  /* 0x00000002ff007819 */ /* 0x100fe20000011406 */
[----:B------:R-:W2:Y:S01]  /*00f0*/  LDG.E.64 R2, desc[UR4][R2.64] ;  /* 0x0000000402027981 */ /* 0x000ea2000c1e1b00 */
[----:B------:R-:W-:-:S04]  /*0100*/  SHF.R.S32.HI R9, RZ, 0x1f, R6 ;  /* 0x0000001fff097819 */ /* 0x000fc80000011406 */
[----:B------:R-:W-:-:S04]  /*0110*/  LEA.HI R9, R9, R0, RZ, 0x9 ;  /* 0x0000000009097211 */ /* 0x000fc800078f48ff */
[----:B------:R-:W-:-:S05]  /*0120*/  LOP3.LUT R9, R9, 0xfffffe00, RZ, 0xc0, !PT ;  /* 0xfffffe0009097812 */ /* 0x000fca00078ec0ff */
[----:B------:R-:W-:-:S04]  /*0130*/  IMAD.IADD R9, R0, 0x1, -R9 ;  /* 0x0000000100097824 */ /* 0x000fc800078e0a09 */
[----:B----4-:R-:W-:-:S06]  /*0140*/  IMAD.WIDE R4, R9, 0x4, R4 ;  /* 0x0000000409047825 */ /* 0x010fcc00078e0204 */
[----:B------:R-:W2:Y:S02]  /*0150*/  LDG.E.EL R4, desc[UR4][R4.64] ;  /* 0x0000000404047981 */ /* 0x000ea4000c2e1900 */
[C-C-:B--2---:R-:W-:Y:S01]  /*0160*/  FADD R0, R2.reuse, R4.reuse ;  /* 0x0000000402007221 */ /* 0x144fe20000000000 */
[C---:B------:R-:W-:Y:S01]  /*0170*/  FADD R6, R3.reuse, R4 ;  /* 0x0000000403067221 */ /* 0x040fe20000000000 */
[-C--:B------:R-:W-:Y:S02]  /*0180*/  FSETP.GEU.AND P1, PT, R2, -R4.reuse, PT ;  /* 0x800000040200720b */ /* 0x080fe40003f2e000 */
[----:B------:R-:W-:Y:S02]  /*0190*/  FSETP.GEU.AND P0, PT, R3, -R4, PT ;  /* 0x800000040300720b */ /* 0x000fe40003f0e000 */
[----:B------:R-:W-:Y:S02]  /*01a0*/  FSEL R0, R0, RZ, P1 ;  /* 0x000000ff00007208 */ /* 0x000fe40000800000 */
[----:B------:R-:W-:-:S02]  /*01b0*/  FSEL R6, R6, RZ, P0 ;  /* 0x000000ff06067208 */ /* 0x000fc40000000000 */
[----:B------:R-:W-:Y:S02]  /*01c0*/  FSETP.GTU.AND P1, PT, R0, RZ, PT ;  /* 0x000000ff0000720b */ /* 0x000fe40003f2c000 */
[----:B------:R-:W-:Y:S02]  /*01d0*/  FSETP.GTU.AND P0, PT, R6, RZ, PT ;  /* 0x000000ff0600720b */ /* 0x000fe40003f0c000 */
[----:B------:R-:W-:Y:S02]  /*01e0*/  SEL R0, RZ, 0x1, P1 ;  /* 0x00000001ff007807 */ /* 0x000fe40000800000 */
[----:B------:R-:W-:Y:S02]  /*01f0*/  SEL R5, RZ, 0x100, P0 ;  /* 0x00000100ff057807 */ /* 0x000fe40000000000 */
[----:B------:R-:W-:-:S03]  /*0200*/  IADD3 R2, P2, R7, UR6, RZ ;  /* 0x0000000607027c10 */ /* 0x000fc6000ff5e0ff */
[----:B------:R-:W-:Y:S01]  /*0210*/  IMAD.IADD R5, R0, 0x1, R5 ;  /* 0x0000000100057824 */ /* 0x000fe200078e0205 */
[----:B------:R-:W-:-:S05]  /*0220*/  LEA.HI.X.SX32 R3, R7, UR7, 0x1, P2 ;  /* 0x0000000707037c11 */ /* 0x000fca00090f0eff */
[----:B------:R-:W-:Y:S01]  /*0230*/  STG.E.U16 desc[UR4][R2.64], R5 ;  /* 0x0000000502007986 */ /* 0x000fe2000c101504 */
[----:B------:R-:W-:Y:S05]  /*0240*/  EXIT ;  /* 0x000000000000794d */ /* 0x000fea0003800000 */
.L_x_0:
[----:B------:R-:W-:-:S00]  /*0250*/  BRA `(.L_x_0) ;  /* 0xfffffffc00fc7947 */ /* 0x000fc0000383ffff */
[----:B------:R-:W-:-:S00]  /*0260*/  NOP ;  /* 0x0000000000007918 */ /* 0x000fc00000000000 */
        /* <DEDUP_REMOVED lines=9> */
.L_x_1:


//--------------------- .nv.constant0.triton_poi_fused_convolution_relu_threshold_backward_13 --------------------------
	.section	.nv.constant0.triton_poi_fused_convolution_relu_threshold_backward_13,"a",@progbits
	.sectionflags	@""
	.align	4
.nv.constant0.triton_poi_fused_convolution_relu_threshold_backward_13:
	.zero		556
